//
// Generated by NVIDIA NVVM Compiler
//
// Compiler Build ID: CL-36424714
// Cuda compilation tools, release 13.0, V13.0.88
// Based on NVVM 20.0.0
//

.version 9.0
.target sm_100
.address_size 64

	// .globl	logistic

.visible .entry logistic(
	.param .u64 logistic_param_0,
	.param .u64 .ptr .align 1 logistic_param_1,
	.param .u64 .ptr .align 1 logistic_param_2
)
{
	.reg .pred 	%p<5>;
	.reg .b32 	%r<20>;
	.reg .b32 	%f<3>;
	.reg .b64 	%rd<11>;
	.reg .b64 	%fd<30>;

	ld.param.u64 	%rd4, [logistic_param_0];
	ld.param.u64 	%rd2, [logistic_param_1];
	ld.param.u64 	%rd3, [logistic_param_2];
	mov.u32 	%r4, %ctaid.x;
	mov.u32 	%r5, %ntid.x;
	mov.u32 	%r6, %tid.x;
	mad.lo.s32 	%r7, %r4, %r5, %r6;
	cvt.s64.s32 	%rd1, %r7;
	setp.le.u64 	%p1, %rd4, %rd1;
	@%p1 bra 	$L__BB0_5;
	cvta.to.global.u64 	%rd5, %rd3;
	shl.b64 	%rd6, %rd1, 3;
	add.s64 	%rd7, %rd5, %rd6;
	ld.global.f64 	%fd1, [%rd7];
	neg.f64 	%fd6, %fd1;
	fma.rn.f64 	%fd7, %fd1, 0dBFF71547652B82FE, 0d4338000000000000;
	{
	.reg .b32 %temp; 
	mov.b64 	{%r1, %temp}, %fd7;
	}
	mov.f64 	%fd8, 0dC338000000000000;
	add.rn.f64 	%fd9, %fd7, %fd8;
	fma.rn.f64 	%fd10, %fd9, 0dBFE62E42FEFA39EF, %fd6;
	fma.rn.f64 	%fd11, %fd9, 0dBC7ABC9E3B39803F, %fd10;
	fma.rn.f64 	%fd12, %fd11, 0d3E5ADE1569CE2BDF, 0d3E928AF3FCA213EA;
	fma.rn.f64 	%fd13, %fd12, %fd11, 0d3EC71DEE62401315;
	fma.rn.f64 	%fd14, %fd13, %fd11, 0d3EFA01997C89EB71;
	fma.rn.f64 	%fd15, %fd14, %fd11, 0d3F2A01A014761F65;
	fma.rn.f64 	%fd16, %fd15, %fd11, 0d3F56C16C1852B7AF;
	fma.rn.f64 	%fd17, %fd16, %fd11, 0d3F81111111122322;
	fma.rn.f64 	%fd18, %fd17, %fd11, 0d3FA55555555502A1;
	fma.rn.f64 	%fd19, %fd18, %fd11, 0d3FC5555555555511;
	fma.rn.f64 	%fd20, %fd19, %fd11, 0d3FE000000000000B;
	fma.rn.f64 	%fd21, %fd20, %fd11, 0d3FF0000000000000;
	fma.rn.f64 	%fd22, %fd21, %fd11, 0d3FF0000000000000;
	{
	.reg .b32 %temp; 
	mov.b64 	{%r2, %temp}, %fd22;
	}
	{
	.reg .b32 %temp; 
	mov.b64 	{%temp, %r3}, %fd22;
	}
	shl.b32 	%r8, %r1, 20;
	add.s32 	%r9, %r8, %r3;
	mov.b64 	%fd29, {%r2, %r9};
	{
	.reg .b32 %temp; 
	mov.b64 	{%temp, %r10}, %fd6;
	}
	mov.b32 	%f2, %r10;
	abs.f32 	%f1, %f2;
	setp.lt.f32 	%p2, %f1, 0f4086232B;
	@%p2 bra 	$L__BB0_4;
	setp.gt.f64 	%p3, %fd1, 0d0000000000000000;
	mov.f64 	%fd23, 0d7FF0000000000000;
	sub.f64 	%fd24, %fd23, %fd1;
	selp.f64 	%fd29, 0d0000000000000000, %fd24, %p3;
	setp.geu.f32 	%p4, %f1, 0f40874800;
	@%p4 bra 	$L__BB0_4;
	shr.u32 	%r11, %r1, 31;
	add.s32 	%r12, %r1, %r11;
	shr.s32 	%r13, %r12, 1;
	shl.b32 	%r14, %r13, 20;
	add.s32 	%r15, %r3, %r14;
	mov.b64 	%fd25, {%r2, %r15};
	sub.s32 	%r16, %r1, %r13;
	shl.b32 	%r17, %r16, 20;
	add.s32 	%r18, %r17, 1072693248;
	mov.b32 	%r19, 0;
	mov.b64 	%fd26, {%r19, %r18};
	mul.f64 	%fd29, %fd26, %fd25;
$L__BB0_4:
	add.f64 	%fd27, %fd29, 0d3FF0000000000000;
	rcp.rn.f64 	%fd28, %fd27;
	cvta.to.global.u64 	%rd8, %rd2;
	add.s64 	%rd10, %rd8, %rd6;
	st.global.f64 	[%rd10], %fd28;
$L__BB0_5:
	ret;

}


// ===== COMPILED SASS (sm_100) =====

	.target	sm_100

	.elftype	@"ET_EXEC"


//--------------------- .note.nv.tkinfo           --------------------------
	.section	.note.nv.tkinfo,"",@"SHT_NOTE"
	.sectionflags	@"SHF_NOTE_NV_TKINFO"
	.tkinfo
        /*0018*/ 	.word	0x00000002
        /*0030*/ 	.string	""
        /*0030*/ 	.string	"ptxas"
        /*0030*/ 	.string	"Cuda compilation tools, release 13.0, V13.0.88"
        /*0030*/ 	.string	"Build cuda_13.0.r13.0/compiler.36424714_0"
        /*0030*/ 	.string	"-arch sm_100 -m 64 "



//--------------------- .note.nv.cuinfo           --------------------------
	.section	.note.nv.cuinfo,"",@"SHT_NOTE"
	.sectionflags	@"SHF_NOTE_NV_CUINFO"
        /*0018*/ 	.short	0x0002
        /*001a*/ 	.short	0x0064
        /*001c*/ 	.short	0x0082
	.zero		2


//--------------------- .nv.info                  --------------------------
	.section	.nv.info,"",@"SHT_CUDA_INFO"
	.align	4


	//----- nvinfo : EIATTR_REGCOUNT
	.align		4
        /*0000*/ 	.byte	0x04, 0x2f
        /*0002*/ 	.short	(.L_1 - .L_0)
	.align		4
.L_0:
        /*0004*/ 	.word	index@(logistic)
        /*0008*/ 	.word	0x00000010


	//----- nvinfo : EIATTR_FRAME_SIZE
	.align		4
.L_1:
        /*000c*/ 	.byte	0x04, 0x11
        /*000e*/ 	.short	(.L_3 - .L_2)
	.align		4
.L_2:
        /*0010*/ 	.word	index@($__internal_0_$__cuda_sm20_dblrcp_rn_slowpath_v3)
        /*0014*/ 	.word	0x00000000


	//----- nvinfo : EIATTR_FRAME_SIZE
	.align		4
.L_3:
        /*0018*/ 	.byte	0x04, 0x11
        /*001a*/ 	.short	(.L_5 - .L_4)
	.align		4
.L_4:
        /*001c*/ 	.word	index@(logistic)
        /*0020*/ 	.word	0x00000000


	//----- nvinfo : EIATTR_MIN_STACK_SIZE
	.align		4
.L_5:
        /*0024*/ 	.byte	0x04, 0x12
        /*0026*/ 	.short	(.L_7 - .L_6)
	.align		4
.L_6:
        /*0028*/ 	.word	index@(logistic)
        /*002c*/ 	.word	0x00000000
.L_7:


//--------------------- .nv.compat                --------------------------
	.section	.nv.compat,"",@"SHT_CUDA_COMPAT_INFO"
	.align	4
        /*0000*/ 	.byte	0x02, 0x09, 0x00, 0x00, 0x02, 0x02, 0x01, 0x00, 0x02, 0x05, 0x05, 0x00, 0x03, 0x07, 0x01, 0x01
        /*0010*/ 	.byte	0x02, 0x03, 0x00, 0x00, 0x02, 0x06, 0x01, 0x00, 0x04, 0x0b, 0x08, 0x00, 0x01, 0x00, 0x00, 0x00
        /*0020*/ 	.byte	0x00, 0x00, 0x00, 0x00


//--------------------- .nv.info.logistic         --------------------------
	.section	.nv.info.logistic,"",@"SHT_CUDA_INFO"
	.sectionflags	@""
	.align	4


	//----- nvinfo : EIATTR_CUDA_API_VERSION
	.align		4
        /*0000*/ 	.byte	0x04, 0x37
        /*0002*/ 	.short	(.L_9 - .L_8)
.L_8:
        /*0004*/ 	.word	0x00000082


	//----- nvinfo : EIATTR_KPARAM_INFO
	.align		4
.L_9:
        /*0008*/ 	.byte	0x04, 0x17
        /*000a*/ 	.short	(.L_11 - .L_10)
.L_10:
        /*000c*/ 	.word	0x00000000
        /*0010*/ 	.short	0x0002
        /*0012*/ 	.short	0x0010
        /*0014*/ 	.byte	0x00, 0xf5, 0x21, 0x00


	//----- nvinfo : EIATTR_KPARAM_INFO
	.align		4
.L_11:
        /*0018*/ 	.byte	0x04, 0x17
        /*001a*/ 	.short	(.L_13 - .L_12)
.L_12:
        /*001c*/ 	.word	0x00000000
        /*0020*/ 	.short	0x0001
        /*0022*/ 	.short	0x0008
        /*0024*/ 	.byte	0x00, 0xf5, 0x21, 0x00


	//----- nvinfo : EIATTR_KPARAM_INFO
	.align		4
.L_13:
        /*0028*/ 	.byte	0x04, 0x17
        /*002a*/ 	.short	(.L_15 - .L_14)
.L_14:
        /*002c*/ 	.word	0x00000000
        /*0030*/ 	.short	0x0000
        /*0032*/ 	.short	0x0000
        /*0034*/ 	.byte	0x00, 0xf0, 0x21, 0x00


	//----- nvinfo : EIATTR_SPARSE_MMA_MASK
	.align		4
.L_15:
        /*0038*/ 	.byte	0x03, 0x50
        /*003a*/ 	.short	0x0000


	//----- nvinfo : EIATTR_MAXREG_COUNT
	.align		4
        /*003c*/ 	.byte	0x03, 0x1b
        /*003e*/ 	.short	0x00ff


	//----- nvinfo : EIATTR_MERCURY_ISA_VERSION
	.align		4
        /*0040*/ 	.byte	0x03, 0x5f
        /*0042*/ 	.short	0x0101


	//----- nvinfo : EIATTR_VRC_CTA_INIT_COUNT
	.align		4
        /*0044*/ 	.byte	0x02, 0x4a
	.zero		1
	.zero		1


	//----- nvinfo : EIATTR_EXIT_INSTR_OFFSETS
	.align		4
        /*0048*/ 	.byte	0x04, 0x1c
        /*004a*/ 	.short	(.L_17 - .L_16)


	//   ....[0]....
.L_16:
        /*004c*/ 	.word	0x00000090


	//   ....[1]....
        /*0050*/ 	.word	0x00000610


	//----- nvinfo : EIATTR_CRS_STACK_SIZE
	.align		4
.L_17:
        /*0054*/ 	.byte	0x04, 0x1e
        /*0056*/ 	.short	(.L_19 - .L_18)
.L_18:
        /*0058*/ 	.word	0x00000000


	//----- nvinfo : EIATTR_CBANK_PARAM_SIZE
	.align		4
.L_19:
        /*005c*/ 	.byte	0x03, 0x19
        /*005e*/ 	.short	0x0018


	//----- nvinfo : EIATTR_PARAM_CBANK
	.align		4
        /*0060*/ 	.byte	0x04, 0x0a
        /*0062*/ 	.short	(.L_21 - .L_20)
	.align		4
.L_20:
        /*0064*/ 	.word	index@(.nv.constant0.logistic)
        /*0068*/ 	.short	0x0380
        /*006a*/ 	.short	0x0018


	//----- nvinfo : EIATTR_SW_WAR
	.align		4
.L_21:
        /*006c*/ 	.byte	0x04, 0x36
        /*006e*/ 	.short	(.L_23 - .L_22)
.L_22:
        /*0070*/ 	.word	0x00000008
.L_23:


//--------------------- .nv.callgraph             --------------------------
	.section	.nv.callgraph,"",@"SHT_CUDA_CALLGRAPH"
	.align	4
	.sectionentsize	8
	.align		4
        /*0000*/ 	.word	0x00000000
	.align		4
        /*0004*/ 	.word	0xffffffff
	.align		4
        /*0008*/ 	.word	0x00000000
	.align		4
        /*000c*/ 	.word	0xfffffffe
	.align		4
        /*0010*/ 	.word	0x00000000
	.align		4
        /*0014*/ 	.word	0xfffffffd
	.align		4
        /*0018*/ 	.word	0x00000000
	.align		4
        /*001c*/ 	.word	0xfffffffc


//--------------------- .text.logistic            --------------------------
	.section	.text.logistic,"ax",@progbits
	.align	128
        .global         logistic
        .type           logistic,@function
        .size           logistic,(.L_x_9 - logistic)
        .other          logistic,@"STO_CUDA_ENTRY STV_DEFAULT"
logistic:
.text.logistic:
[----:B------:R-:W-:Y:S01]  /*0000*/  LDC R1, c[0x0][0x37c] ;  /* 0x0000df00ff017b82 */ /* 0x000fe20000000800 */
[----:B------:R-:W0:Y:S07]  /*0010*/  S2R R3, SR_TID.X ;  /* 0x0000000000037919 */ /* 0x000e2e0000002100 */
[----:B------:R-:W0:Y:S01]  /*0020*/  S2UR UR4, SR_CTAID.X ;  /* 0x00000000000479c3 */ /* 0x000e220000002500 */
[----:B------:R-:W1:Y:S07]  /*0030*/  LDCU.64 UR6, c[0x0][0x380] ;  /* 0x00007000ff0677ac */ /* 0x000e6e0008000a00 */
[----:B------:R-:W0:Y:S02]  /*0040*/  LDC R2, c[0x0][0x360] ;  /* 0x0000d800ff027b82 */ /* 0x000e240000000800 */
[----:B0-----:R-:W-:-:S05]  /*0050*/  IMAD R2, R2, UR4, R3 ;  /* 0x0000000402027c24 */ /* 0x001fca000f8e0203 */
[----:B-1----:R-:W-:Y:S02]  /*0060*/  ISETP.GE.U32.AND P0, PT, R2, UR6, PT ;  /* 0x0000000602007c0c */ /* 0x002fe4000bf06070 */
[----:B------:R-:W-:-:S04]  /*0070*/  SHF.R.S32.HI R3, RZ, 0x1f, R2 ;  /* 0x0000001fff037819 */ /* 0x000fc80000011402 */
[----:B------:R-:W-:-:S13]  /*0080*/  ISETP.GE.U32.AND.EX P0, PT, R3, UR7, PT, P0 ;  /* 0x0000000703007c0c */ /* 0x000fda000bf06100 */
[----:B------:R-:W-:Y:S05]  /*0090*/  @P0 EXIT ;  /* 0x000000000000094d */ /* 0x000fea0003800000 */
[----:B------:R-:W0:Y:S01]  /*00a0*/  LDCU.64 UR6, c[0x0][0x390] ;  /* 0x00007200ff0677ac */ /* 0x000e220008000a00 */
[C---:B------:R-:W-:Y:S01]  /*00b0*/  IMAD.SHL.U32 R0, R2.reuse, 0x8, RZ ;  /* 0x0000000802007824 */ /* 0x040fe200078e00ff */
[----:B------:R-:W-:Y:S01]  /*00c0*/  SHF.L.U64.HI R2, R2, 0x3, R3 ;  /* 0x0000000302027819 */ /* 0x000fe20000010203 */
[----:B------:R-:W1:Y:S03]  /*00d0*/  LDCU.64 UR4, c[0x0][0x358] ;  /* 0x00006b00ff0477ac */ /* 0x000e660008000a00 */
[----:B0-----:R-:W-:-:S04]  /*00e0*/  IADD3 R4, P0, PT, R0, UR6, RZ ;  /* 0x0000000600047c10 */ /* 0x001fc8000ff1e0ff */
[----:B------:R-:W-:-:S06]  /*00f0*/  IADD3.X R5, PT, PT, R2, UR7, RZ, P0, !PT ;  /* 0x0000000702057c10 */ /* 0x000fcc00087fe4ff */
[----:B-1----:R-:W2:Y:S01]  /*0100*/  LDG.E.64 R4, desc[UR4][R4.64] ;  /* 0x0000000404047981 */ /* 0x002ea2000c1e1b00 */
[----:B------:R-:W-:Y:S01]  /*0110*/  IMAD.MOV.U32 R6, RZ, RZ, 0x652b82fe ;  /* 0x652b82feff067424 */ /* 0x000fe200078e00ff */
[----:B------:R-:W-:Y:S01]  /*0120*/  UMOV UR6, 0xfefa39ef ;  /* 0xfefa39ef00067882 */ /* 0x000fe20000000000 */
[----:B------:R-:W-:Y:S01]  /*0130*/  IMAD.MOV.U32 R7, RZ, RZ, 0x3ff71547 ;  /* 0x3ff71547ff077424 */ /* 0x000fe200078e00ff */
[----:B------:R-:W-:Y:S01]  /*0140*/  UMOV UR7, 0x3fe62e42 ;  /* 0x3fe62e4200077882 */ /* 0x000fe20000000000 */
[----:B------:R-:W-:Y:S04]  /*0150*/  BSSY.RECONVERGENT B0, `(.L_x_0) ;  /* 0x0000037000007945 */ /* 0x000fe80003800200 */
[----:B--2---:R-:W-:Y:S02]  /*0160*/  DFMA R6, R4, -R6, 6.75539944105574400000e+15 ;  /* 0x433800000406742b */ /* 0x004fe40000000806 */
[----:B------:R-:W-:-:S06]  /*0170*/  DADD R12, -RZ, -R4 ;  /* 0x00000000ff0c7229 */ /* 0x000fcc0000000904 */
[----:B------:R-:W-:-:S04]  /*0180*/  DADD R8, R6, -6.75539944105574400000e+15 ;  /* 0xc338000006087429 */ /* 0x000fc80000000000 */
[----:B------:R-:W-:-:S04]  /*0190*/  FSETP.GEU.AND P0, PT, |R13|, 4.1917929649353027344, PT ;  /* 0x4086232b0d00780b */ /* 0x000fc80003f0e200 */
[----:B------:R-:W-:Y:S01]  /*01a0*/  DFMA R10, R8, -UR6, -R4 ;  /* 0x80000006080a7c2b */ /* 0x000fe20008000804 */
[----:B------:R-:W-:Y:S01]  /*01b0*/  UMOV UR6, 0x3b39803f ;  /* 0x3b39803f00067882 */ /* 0x000fe20000000000 */
[----:B------:R-:W-:-:S06]  /*01c0*/  UMOV UR7, 0x3c7abc9e ;  /* 0x3c7abc9e00077882 */ /* 0x000fcc0000000000 */
[----:B------:R-:W-:Y:S01]  /*01d0*/  DFMA R8, R8, -UR6, R10 ;  /* 0x8000000608087c2b */ /* 0x000fe2000800000a */
[----:B------:R-:W-:Y:S01]  /*01e0*/  UMOV UR6, 0x69ce2bdf ;  /* 0x69ce2bdf00067882 */ /* 0x000fe20000000000 */
[----:B------:R-:W-:Y:S01]  /*01f0*/  IMAD.MOV.U32 R10, RZ, RZ, -0x35dec16 ;  /* 0xfca213eaff0a7424 */ /* 0x000fe200078e00ff */
[----:B------:R-:W-:Y:S01]  /*0200*/  UMOV UR7, 0x3e5ade15 ;  /* 0x3e5ade1500077882 */ /* 0x000fe20000000000 */
[----:B------:R-:W-:-:S06]  /*0210*/  IMAD.MOV.U32 R11, RZ, RZ, 0x3e928af3 ;  /* 0x3e928af3ff0b7424 */ /* 0x000fcc00078e00ff */
[----:B------:R-:W-:Y:S01]  /*0220*/  DFMA R10, R8, UR6, R10 ;  /* 0x00000006080a7c2b */ /* 0x000fe2000800000a */
[----:B------:R-:W-:Y:S01]  /*0230*/  UMOV UR6, 0x62401315 ;  /* 0x6240131500067882 */ /* 0x000fe20000000000 */
[----:B------:R-:W-:-:S06]  /*0240*/  UMOV UR7, 0x3ec71dee ;  /* 0x3ec71dee00077882 */ /* 0x000fcc0000000000 */
[----:B------:R-:W-:Y:S01]  /*0250*/  DFMA R10, R8, R10, UR6 ;  /* 0x00000006080a7e2b */ /* 0x000fe2000800000a */
        /* <DEDUP_REMOVED lines=20> */
[----:B------:R-:W-:-:S08]  /*03a0*/  DFMA R10, R8, R10, UR6 ;  /* 0x00000006080a7e2b */ /* 0x000fd0000800000a */
[----:B------:R-:W-:-:S08]  /*03b0*/  DFMA R10, R8, R10, 1 ;  /* 0x3ff00000080a742b */ /* 0x000fd0000000000a */
[----:B------:R-:W-:-:S10]  /*03c0*/  DFMA R10, R8, R10, 1 ;  /* 0x3ff00000080a742b */ /* 0x000fd4000000000a */
[----:B------:R-:W-:Y:S02]  /*03d0*/  IMAD R9, R6, 0x100000, R11 ;  /* 0x0010000006097824 */ /* 0x000fe400078e020b */
[----:B------:R-:W-:Y:S01]  /*03e0*/  IMAD.MOV.U32 R8, RZ, RZ, R10 ;  /* 0x000000ffff087224 */ /* 0x000fe200078e000a */
[----:B------:R-:W-:Y:S06]  /*03f0*/  @!P0 BRA `(.L_x_1) ;  /* 0x0000000000308947 */ /* 0x000fec0003800000 */
[----:B------:R-:W-:Y:S01]  /*0400*/  FSETP.GEU.AND P1, PT, |R13|, 4.2275390625, PT ;  /* 0x408748000d00780b */ /* 0x000fe20003f2e200 */
[C---:B------:R-:W-:Y:S02]  /*0410*/  DADD R8, -R4.reuse, +INF ;  /* 0x7ff0000004087429 */ /* 0x040fe40000000100 */
[----:B------:R-:W-:-:S08]  /*0420*/  DSETP.GT.AND P0, PT, R4, RZ, PT ;  /* 0x000000ff0400722a */ /* 0x000fd00003f04000 */
[----:B------:R-:W-:Y:S02]  /*0430*/  FSEL R8, R8, RZ, !P0 ;  /* 0x000000ff08087208 */ /* 0x000fe40004000000 */
[----:B------:R-:W-:Y:S02]  /*0440*/  @!P1 LEA.HI R3, R6, R6, RZ, 0x1 ;  /* 0x0000000606039211 */ /* 0x000fe400078f08ff */
[----:B------:R-:W-:Y:S02]  /*0450*/  FSEL R9, R9, RZ, !P0 ;  /* 0x000000ff09097208 */ /* 0x000fe40004000000 */
[----:B------:R-:W-:-:S05]  /*0460*/  @!P1 SHF.R.S32.HI R3, RZ, 0x1, R3 ;  /* 0x00000001ff039819 */ /* 0x000fca0000011403 */
[----:B------:R-:W-:Y:S02]  /*0470*/  @!P1 IMAD.IADD R4, R6, 0x1, -R3 ;  /* 0x0000000106049824 */ /* 0x000fe400078e0a03 */
[----:B------:R-:W-:-:S03]  /*0480*/  @!P1 IMAD R11, R3, 0x100000, R11 ;  /* 0x00100000030b9824 */ /* 0x000fc600078e020b */
[----:B------:R-:W-:Y:S01]  /*0490*/  @!P1 LEA R5, R4, 0x3ff00000, 0x14 ;  /* 0x3ff0000004059811 */ /* 0x000fe200078ea0ff */
[----:B------:R-:W-:-:S06]  /*04a0*/  @!P1 IMAD.MOV.U32 R4, RZ, RZ, RZ ;  /* 0x000000ffff049224 */ /* 0x000fcc00078e00ff */
[----:B------:R-:W-:-:S11]  /*04b0*/  @!P1 DMUL R8, R10, R4 ;  /* 0x000000040a089228 */ /* 0x000fd60000000000 */
.L_x_1:
[----:B------:R-:W-:Y:S05]  /*04c0*/  BSYNC.RECONVERGENT B0 ;  /* 0x0000000000007941 */ /* 0x000fea0003800200 */
.L_x_0:
[----:B------:R-:W-:Y:S01]  /*04d0*/  DADD R10, R8, 1 ;  /* 0x3ff00000080a7429 */ /* 0x000fe20000000000 */
[----:B------:R-:W-:Y:S05]  /*04e0*/  BSSY.RECONVERGENT B0, `(.L_x_2) ;  /* 0x000000e000007945 */ /* 0x000fea0003800200 */
[----:B------:R-:W0:Y:S04]  /*04f0*/  MUFU.RCP64H R5, R11 ;  /* 0x0000000b00057308 */ /* 0x000e280000001800 */
[----:B------:R-:W-:-:S05]  /*0500*/  VIADD R4, R11, 0x300402 ;  /* 0x003004020b047836 */ /* 0x000fca0000000000 */
[----:B------:R-:W-:Y:S01]  /*0510*/  FSETP.GEU.AND P0, PT, |R4|, 5.8789094863358348022e-39, PT ;  /* 0x004004020400780b */ /* 0x000fe20003f0e200 */
[----:B0-----:R-:W-:-:S08]  /*0520*/  DFMA R6, -R10, R4, 1 ;  /* 0x3ff000000a06742b */ /* 0x001fd00000000104 */
[----:B------:R-:W-:-:S08]  /*0530*/  DFMA R6, R6, R6, R6 ;  /* 0x000000060606722b */ /* 0x000fd00000000006 */
[----:B------:R-:W-:-:S08]  /*0540*/  DFMA R6, R4, R6, R4 ;  /* 0x000000060406722b */ /* 0x000fd00000000004 */
[----:B------:R-:W-:-:S08]  /*0550*/  DFMA R8, -R10, R6, 1 ;  /* 0x3ff000000a08742b */ /* 0x000fd00000000106 */
[----:B------:R-:W-:Y:S01]  /*0560*/  DFMA R6, R6, R8, R6 ;  /* 0x000000080606722b */ /* 0x000fe20000000006 */
[----:B------:R-:W-:Y:S10]  /*0570*/  @P0 BRA `(.L_x_3) ;  /* 0x0000000000100947 */ /* 0x000ff40003800000 */
[----:B------:R-:W-:Y:S02]  /*0580*/  LOP3.LUT R3, R11, 0x7fffffff, RZ, 0xc0, !PT ;  /* 0x7fffffff0b037812 */ /* 0x000fe400078ec0ff */
[----:B------:R-:W-:-:S03]  /*0590*/  MOV R4, 0x5c0 ;  /* 0x000005c000047802 */ /* 0x000fc60000000f00 */
[----:B------:R-:W-:-:S07]  /*05a0*/  VIADD R3, R3, 0xfff00000 ;  /* 0xfff0000003037836 */ /* 0x000fce0000000000 */
[----:B------:R-:W-:Y:S05]  /*05b0*/  CALL.REL.NOINC `($__internal_0_$__cuda_sm20_dblrcp_rn_slowpath_v3) ;  /* 0x0000000000187944 */ /* 0x000fea0003c00000 */
.L_x_3:
[----:B------:R-:W-:Y:S05]  /*05c0*/  BSYNC.RECONVERGENT B0 ;  /* 0x0000000000007941 */ /* 0x000fea0003800200 */
.L_x_2:
[----:B------:R-:W0:Y:S02]  /*05d0*/  LDCU.64 UR6, c[0x0][0x388] ;  /* 0x00007100ff0677ac */ /* 0x000e240008000a00 */
[----:B0-----:R-:W-:-:S04]  /*05e0*/  IADD3 R4, P0, PT, R0, UR6, RZ ;  /* 0x0000000600047c10 */ /* 0x001fc8000ff1e0ff */
[----:B------:R-:W-:-:S05]  /*05f0*/  IADD3.X R5, PT, PT, R2, UR7, RZ, P0, !PT ;  /* 0x0000000702057c10 */ /* 0x000fca00087fe4ff */
[----:B------:R-:W-:Y:S01]  /*0600*/  STG.E.64 desc[UR4][R4.64], R6 ;  /* 0x0000000604007986 */ /* 0x000fe2000c101b04 */
[----:B------:R-:W-:Y:S05]  /*0610*/  EXIT ;  /* 0x000000000000794d */ /* 0x000fea0003800000 */
        .weak           $__internal_0_$__cuda_sm20_dblrcp_rn_slowpath_v3
        .type           $__internal_0_$__cuda_sm20_dblrcp_rn_slowpath_v3,@function
        .size           $__internal_0_$__cuda_sm20_dblrcp_rn_slowpath_v3,(.L_x_9 - $__internal_0_$__cuda_sm20_dblrcp_rn_slowpath_v3)
$__internal_0_$__cuda_sm20_dblrcp_rn_slowpath_v3:
[----:B------:R-:W-:Y:S01]  /*0620*/  MOV R6, R10 ;  /* 0x0000000a00067202 */ /* 0x000fe20000000f00 */
[----:B------:R-:W-:Y:S01]  /*0630*/  IMAD.MOV.U32 R7, RZ, RZ, R11 ;  /* 0x000000ffff077224 */ /* 0x000fe200078e000b */
[----:B------:R-:W-:Y:S05]  /*0640*/  BSSY.RECONVERGENT B1, `(.L_x_4) ;  /* 0x0000025000017945 */ /* 0x000fea0003800200 */
[----:B------:R-:W-:-:S14]  /*0650*/  DSETP.GTU.AND P0, PT, |R6|, +INF , PT ;  /* 0x7ff000000600742a */ /* 0x000fdc0003f0c200 */
[----:B------:R-:W-:Y:S05]  /*0660*/  @P0 BRA `(.L_x_5) ;  /* 0x0000000000800947 */ /* 0x000fea0003800000 */
[----:B------:R-:W-:-:S05]  /*0670*/  LOP3.LUT R10, R11, 0x7fffffff, RZ, 0xc0, !PT ;  /* 0x7fffffff0b0a7812 */ /* 0x000fca00078ec0ff */
[----:B------:R-:W-:-:S05]  /*0680*/  VIADD R5, R10, 0xffffffff ;  /* 0xffffffff0a057836 */ /* 0x000fca0000000000 */
[----:B------:R-:W-:-:S13]  /*0690*/  ISETP.GE.U32.AND P0, PT, R5, 0x7fefffff, PT ;  /* 0x7fefffff0500780c */ /* 0x000fda0003f06070 */
[----:B------:R-:W-:Y:S01]  /*06a0*/  @P0 LOP3.LUT R9, R7, 0x7ff00000, RZ, 0x3c, !PT ;  /* 0x7ff0000007090812 */ /* 0x000fe200078e3cff */
[----:B------:R-:W-:Y:S01]  /*06b0*/  @P0 IMAD.MOV.U32 R8, RZ, RZ, RZ ;  /* 0x000000ffff080224 */ /* 0x000fe200078e00ff */
[----:B------:R-:W-:Y:S06]  /*06c0*/  @P0 BRA `(.L_x_6) ;  /* 0x0000000000700947 */ /* 0x000fec0003800000 */
[----:B------:R-:W-:-:S13]  /*06d0*/  ISETP.GE.U32.AND P0, PT, R10, 0x1000001, PT ;  /* 0x010000010a00780c */ /* 0x000fda0003f06070 */
[----:B------:R-:W-:Y:S05]  /*06e0*/  @!P0 BRA `(.L_x_7) ;  /* 0x0000000000388947 */ /* 0x000fea0003800000 */
[----:B------:R-:W-:Y:S02]  /*06f0*/  VIADD R9, R7, 0xc0200000 ;  /* 0xc020000007097836 */ /* 0x000fe40000000000 */
[----:B------:R-:W-:Y:S02]  /*0700*/  IMAD.MOV.U32 R8, RZ, RZ, R6 ;  /* 0x000000ffff087224 */ /* 0x000fe400078e0006 */
[----:B------:R-:W0:Y:S01]  /*0710*/  MUFU.RCP64H R11, R9 ;  /* 0x00000009000b7308 */ /* 0x000e220000001800 */
[----:B------:R-:W-:-:S06]  /*0720*/  IMAD.MOV.U32 R10, RZ, RZ, R3 ;  /* 0x000000ffff0a7224 */ /* 0x000fcc00078e0003 */
[----:B0-----:R-:W-:-:S08]  /*0730*/  DFMA R12, -R8, R10, 1 ;  /* 0x3ff00000080c742b */ /* 0x001fd0000000010a */
[----:B------:R-:W-:-:S08]  /*0740*/  DFMA R12, R12, R12, R12 ;  /* 0x0000000c0c0c722b */ /* 0x000fd0000000000c */
[----:B------:R-:W-:-:S08]  /*0750*/  DFMA R12, R10, R12, R10 ;  /* 0x0000000c0a0c722b */ /* 0x000fd0000000000a */
[----:B------:R-:W-:-:S08]  /*0760*/  DFMA R10, -R8, R12, 1 ;  /* 0x3ff00000080a742b */ /* 0x000fd0000000010c */
[----:B------:R-:W-:-:S08]  /*0770*/  DFMA R10, R12, R10, R12 ;  /* 0x0000000a0c0a722b */ /* 0x000fd0000000000c */
[----:B------:R-:W-:-:S08]  /*0780*/  DMUL R10, R10, 2.2250738585072013831e-308 ;  /* 0x001000000a0a7828 */ /* 0x000fd00000000000 */
[----:B------:R-:W-:-:S08]  /*0790*/  DFMA R6, -R6, R10, 1 ;  /* 0x3ff000000606742b */ /* 0x000fd0000000010a */
[----:B------:R-:W-:-:S08]  /*07a0*/  DFMA R6, R6, R6, R6 ;  /* 0x000000060606722b */ /* 0x000fd00000000006 */
[----:B------:R-:W-:Y:S01]  /*07b0*/  DFMA R8, R10, R6, R10 ;  /* 0x000000060a08722b */ /* 0x000fe2000000000a */
[----:B------:R-:W-:Y:S10]  /*07c0*/  BRA `(.L_x_6) ;  /* 0x0000000000307947 */ /* 0x000ff40003800000 */
.L_x_7:
[----:B------:R-:W-:Y:S01]  /*07d0*/  DMUL R6, R6, 8.11296384146066816958e+31 ;  /* 0x4690000006067828 */ /* 0x000fe20000000000 */
[----:B------:R-:W-:-:S05]  /*07e0*/  MOV R8, R3 ;  /* 0x0000000300087202 */ /* 0x000fca0000000f00 */
[----:B------:R-:W0:Y:S02]  /*07f0*/  MUFU.RCP64H R9, R7 ;  /* 0x0000000700097308 */ /* 0x000e240000001800 */
[----:B0-----:R-:W-:-:S08]  /*0800*/  DFMA R10, -R6, R8, 1 ;  /* 0x3ff00000060a742b */ /* 0x001fd00000000108 */
[----:B------:R-:W-:-:S08]  /*0810*/  DFMA R10, R10, R10, R10 ;  /* 0x0000000a0a0a722b */ /* 0x000fd0000000000a */
[----:B------:R-:W-:-:S08]  /*0820*/  DFMA R10, R8, R10, R8 ;  /* 0x0000000a080a722b */ /* 0x000fd00000000008 */
[----:B------:R-:W-:-:S08]  /*0830*/  DFMA R8, -R6, R10, 1 ;  /* 0x3ff000000608742b */ /* 0x000fd0000000010a */
[----:B------:R-:W-:-:S08]  /*0840*/  DFMA R8, R10, R8, R10 ;  /* 0x000000080a08722b */ /* 0x000fd0000000000a */
[----:B------:R-:W-:Y:S01]  /*0850*/  DMUL R8, R8, 8.11296384146066816958e+31 ;  /* 0x4690000008087828 */ /* 0x000fe20000000000 */
[----:B------:R-:W-:Y:S10]  /*0860*/  BRA `(.L_x_6) ;  /* 0x0000000000087947 */ /* 0x000ff40003800000 */
.L_x_5:
[----:B------:R-:W-:Y:S01]  /*0870*/  LOP3.LUT R9, R7, 0x80000, RZ, 0xfc, !PT ;  /* 0x0008000007097812 */ /* 0x000fe200078efcff */
[----:B------:R-:W-:-:S07]  /*0880*/  IMAD.MOV.U32 R8, RZ, RZ, R6 ;  /* 0x000000ffff087224 */ /* 0x000fce00078e0006 */
.L_x_6:
[----:B------:R-:W-:Y:S05]  /*0890*/  BSYNC.RECONVERGENT B1 ;  /* 0x0000000000017941 */ /* 0x000fea0003800200 */
.L_x_4:
[----:B------:R-:W-:Y:S02]  /*08a0*/  IMAD.MOV.U32 R5, RZ, RZ, 0x0 ;  /* 0x00000000ff057424 */ /* 0x000fe400078e00ff */
[----:B------:R-:W-:Y:S02]  /*08b0*/  IMAD.MOV.U32 R6, RZ, RZ, R8 ;  /* 0x000000ffff067224 */ /* 0x000fe400078e0008 */
[----:B------:R-:W-:Y:S01]  /*08c0*/  IMAD.MOV.U32 R7, RZ, RZ, R9 ;  /* 0x000000ffff077224 */ /* 0x000fe200078e0009 */
[----:B------:R-:W-:Y:S06]  /*08d0*/  RET.REL.NODEC R4 `(logistic) ;  /* 0xfffffff404c87950 */ /* 0x000fec0003c3ffff */
.L_x_8:
[----:B------:R-:W-:-:S00]  /*08e0*/  BRA `(.L_x_8) ;  /* 0xfffffffc00fc7947 */ /* 0x000fc0000383ffff */
[----:B------:R-:W-:-:S00]  /*08f0*/  NOP ;  /* 0x0000000000007918 */ /* 0x000fc00000000000 */
        /* <DEDUP_REMOVED lines=8> */
.L_x_9:


//--------------------- .nv.shared.reserved.0     --------------------------
	.section	.nv.shared.reserved.0,"aw",@nobits
	.weak		__nv_reservedSMEM_offset_0_alias
	.size		__nv_reservedSMEM_offset_0_alias, 0, 64
	.other		__nv_reservedSMEM_offset_0_alias,@"STO_CUDA_RESERVED_SHARED STV_DEFAULT"
__nv_reservedSMEM_offset_0_alias:
	.zero		0
	.zero		64


//--------------------- .nv.constant0.logistic    --------------------------
	.section	.nv.constant0.logistic,"a",@progbits
	.sectionflags	@""
	.align	4
.nv.constant0.logistic:
	.zero		920


//--------------------- SYMBOLS --------------------------

	.type		.nv.reservedSmem.offset0,@object
	.size		.nv.reservedSmem.offset0,0x4
